//
// Generated by NVIDIA NVVM Compiler
//
// Compiler Build ID: CL-36424714
// Cuda compilation tools, release 13.0, V13.0.88
// Based on NVVM 20.0.0
//

.version 9.0
.target sm_100
.address_size 64

	// .globl	_Z12transposeGPUPfS_i
// _ZZ25transposeGPUSharedMemoryAPfS_iE3shA has been demoted
// _ZZ37transposeGPUSharedMemoryBankConflictsPfS_iE3shA has been demoted
// _ZZ32transposeGPUSharedMemoryInplaceAPfiE3shA has been demoted
// _ZZ32transposeGPUSharedMemoryInplaceAPfiE4shAt has been demoted
// _ZZ44transposeGPUSharedMemoryInplaceBankConflictsPfiE3shA has been demoted
// _ZZ44transposeGPUSharedMemoryInplaceBankConflictsPfiE4shAt has been demoted

.visible .entry _Z12transposeGPUPfS_i(
	.param .u64 .ptr .align 1 _Z12transposeGPUPfS_i_param_0,
	.param .u64 .ptr .align 1 _Z12transposeGPUPfS_i_param_1,
	.param .u32 _Z12transposeGPUPfS_i_param_2
)
{
	.reg .pred 	%p<2>;
	.reg .b32 	%r<15>;
	.reg .b32 	%f<2>;
	.reg .b64 	%rd<9>;

	ld.param.u64 	%rd1, [_Z12transposeGPUPfS_i_param_0];
	ld.param.u64 	%rd2, [_Z12transposeGPUPfS_i_param_1];
	ld.param.u32 	%r4, [_Z12transposeGPUPfS_i_param_2];
	mov.u32 	%r5, %tid.y;
	mov.u32 	%r6, %ctaid.x;
	mov.u32 	%r7, %ntid.x;
	mad.lo.s32 	%r1, %r6, %r7, %r5;
	mov.u32 	%r8, %tid.x;
	mov.u32 	%r9, %ctaid.y;
	mov.u32 	%r10, %ntid.y;
	mad.lo.s32 	%r11, %r9, %r10, %r8;
	max.s32 	%r12, %r1, %r11;
	setp.ge.s32 	%p1, %r12, %r4;
	@%p1 bra 	$L__BB0_2;
	cvta.to.global.u64 	%rd3, %rd1;
	cvta.to.global.u64 	%rd4, %rd2;
	mad.lo.s32 	%r13, %r4, %r1, %r11;
	mul.wide.s32 	%rd5, %r13, 4;
	add.s64 	%rd6, %rd3, %rd5;
	ld.global.f32 	%f1, [%rd6];
	mad.lo.s32 	%r14, %r4, %r11, %r1;
	mul.wide.s32 	%rd7, %r14, 4;
	add.s64 	%rd8, %rd4, %rd7;
	st.global.f32 	[%rd8], %f1;
$L__BB0_2:
	ret;

}
	// .globl	_Z25transposeGPUSharedMemoryAPfS_i
.visible .entry _Z25transposeGPUSharedMemoryAPfS_i(
	.param .u64 .ptr .align 1 _Z25transposeGPUSharedMemoryAPfS_i_param_0,
	.param .u64 .ptr .align 1 _Z25transposeGPUSharedMemoryAPfS_i_param_1,
	.param .u32 _Z25transposeGPUSharedMemoryAPfS_i_param_2
)
{
	.reg .pred 	%p<2>;
	.reg .b32 	%r<28>;
	.reg .b32 	%f<3>;
	.reg .b64 	%rd<9>;
	// demoted variable
	.shared .align 4 .b8 _ZZ25transposeGPUSharedMemoryAPfS_iE3shA[4096];
	ld.param.u64 	%rd1, [_Z25transposeGPUSharedMemoryAPfS_i_param_0];
	ld.param.u64 	%rd2, [_Z25transposeGPUSharedMemoryAPfS_i_param_1];
	ld.param.u32 	%r8, [_Z25transposeGPUSharedMemoryAPfS_i_param_2];
	mov.u32 	%r1, %tid.y;
	mov.u32 	%r9, %ctaid.x;
	mov.u32 	%r10, %ntid.x;
	mul.lo.s32 	%r2, %r9, %r10;
	add.s32 	%r3, %r2, %r1;
	mov.u32 	%r4, %tid.x;
	mov.u32 	%r11, %ctaid.y;
	mov.u32 	%r12, %ntid.y;
	mul.lo.s32 	%r5, %r11, %r12;
	add.s32 	%r13, %r5, %r4;
	max.s32 	%r14, %r3, %r13;
	setp.ge.s32 	%p1, %r14, %r8;
	@%p1 bra 	$L__BB1_2;
	cvta.to.global.u64 	%rd3, %rd1;
	cvta.to.global.u64 	%rd4, %rd2;
	mad.lo.s32 	%r15, %r8, %r3, %r13;
	mul.wide.s32 	%rd5, %r15, 4;
	add.s64 	%rd6, %rd3, %rd5;
	ld.global.f32 	%f1, [%rd6];
	shl.b32 	%r16, %r1, 7;
	mov.u32 	%r17, _ZZ25transposeGPUSharedMemoryAPfS_iE3shA;
	add.s32 	%r18, %r17, %r16;
	shl.b32 	%r19, %r4, 2;
	add.s32 	%r20, %r18, %r19;
	st.shared.f32 	[%r20], %f1;
	bar.sync 	0;
	shl.b32 	%r21, %r4, 7;
	add.s32 	%r22, %r17, %r21;
	shl.b32 	%r23, %r1, 2;
	add.s32 	%r24, %r22, %r23;
	ld.shared.f32 	%f2, [%r24];
	add.s32 	%r25, %r5, %r1;
	add.s32 	%r26, %r2, %r4;
	mad.lo.s32 	%r27, %r8, %r25, %r26;
	mul.wide.s32 	%rd7, %r27, 4;
	add.s64 	%rd8, %rd4, %rd7;
	st.global.f32 	[%rd8], %f2;
$L__BB1_2:
	ret;

}
	// .globl	_Z37transposeGPUSharedMemoryBankConflictsPfS_i
.visible .entry _Z37transposeGPUSharedMemoryBankConflictsPfS_i(
	.param .u64 .ptr .align 1 _Z37transposeGPUSharedMemoryBankConflictsPfS_i_param_0,
	.param .u64 .ptr .align 1 _Z37transposeGPUSharedMemoryBankConflictsPfS_i_param_1,
	.param .u32 _Z37transposeGPUSharedMemoryBankConflictsPfS_i_param_2
)
{
	.reg .pred 	%p<2>;
	.reg .b32 	%r<26>;
	.reg .b32 	%f<3>;
	.reg .b64 	%rd<9>;
	// demoted variable
	.shared .align 4 .b8 _ZZ37transposeGPUSharedMemoryBankConflictsPfS_iE3shA[4224];
	ld.param.u64 	%rd1, [_Z37transposeGPUSharedMemoryBankConflictsPfS_i_param_0];
	ld.param.u64 	%rd2, [_Z37transposeGPUSharedMemoryBankConflictsPfS_i_param_1];
	ld.param.u32 	%r8, [_Z37transposeGPUSharedMemoryBankConflictsPfS_i_param_2];
	mov.u32 	%r1, %tid.y;
	mov.u32 	%r9, %ctaid.x;
	mov.u32 	%r10, %ntid.x;
	mul.lo.s32 	%r2, %r9, %r10;
	add.s32 	%r3, %r2, %r1;
	mov.u32 	%r4, %tid.x;
	mov.u32 	%r11, %ctaid.y;
	mov.u32 	%r12, %ntid.y;
	mul.lo.s32 	%r5, %r11, %r12;
	add.s32 	%r13, %r5, %r4;
	max.s32 	%r14, %r3, %r13;
	setp.ge.s32 	%p1, %r14, %r8;
	@%p1 bra 	$L__BB2_2;
	cvta.to.global.u64 	%rd3, %rd1;
	cvta.to.global.u64 	%rd4, %rd2;
	mad.lo.s32 	%r15, %r8, %r3, %r13;
	mul.wide.s32 	%rd5, %r15, 4;
	add.s64 	%rd6, %rd3, %rd5;
	ld.global.f32 	%f1, [%rd6];
	mov.u32 	%r16, _ZZ37transposeGPUSharedMemoryBankConflictsPfS_iE3shA;
	mad.lo.s32 	%r17, %r1, 132, %r16;
	shl.b32 	%r18, %r4, 2;
	add.s32 	%r19, %r17, %r18;
	st.shared.f32 	[%r19], %f1;
	bar.sync 	0;
	mad.lo.s32 	%r20, %r4, 132, %r16;
	shl.b32 	%r21, %r1, 2;
	add.s32 	%r22, %r20, %r21;
	ld.shared.f32 	%f2, [%r22];
	add.s32 	%r23, %r5, %r1;
	add.s32 	%r24, %r2, %r4;
	mad.lo.s32 	%r25, %r8, %r23, %r24;
	mul.wide.s32 	%rd7, %r25, 4;
	add.s64 	%rd8, %rd4, %rd7;
	st.global.f32 	[%rd8], %f2;
$L__BB2_2:
	ret;

}
	// .globl	_Z32transposeGPUSharedMemoryInplaceAPfi
.visible .entry _Z32transposeGPUSharedMemoryInplaceAPfi(
	.param .u64 .ptr .align 1 _Z32transposeGPUSharedMemoryInplaceAPfi_param_0,
	.param .u32 _Z32transposeGPUSharedMemoryInplaceAPfi_param_1
)
{
	.reg .pred 	%p<3>;
	.reg .b32 	%r<35>;
	.reg .b32 	%f<5>;
	.reg .b64 	%rd<7>;
	// demoted variable
	.shared .align 4 .b8 _ZZ32transposeGPUSharedMemoryInplaceAPfiE3shA[4096];
	// demoted variable
	.shared .align 4 .b8 _ZZ32transposeGPUSharedMemoryInplaceAPfiE4shAt[4096];
	ld.param.u64 	%rd1, [_Z32transposeGPUSharedMemoryInplaceAPfi_param_0];
	ld.param.u32 	%r9, [_Z32transposeGPUSharedMemoryInplaceAPfi_param_1];
	mov.u32 	%r1, %ctaid.x;
	mov.u32 	%r2, %ctaid.y;
	setp.lt.u32 	%p1, %r1, %r2;
	@%p1 bra 	$L__BB3_3;
	mov.u32 	%r3, %tid.y;
	mov.u32 	%r10, %ntid.x;
	mul.lo.s32 	%r11, %r1, %r10;
	add.s32 	%r4, %r11, %r3;
	mov.u32 	%r5, %tid.x;
	mov.u32 	%r12, %ntid.y;
	mul.lo.s32 	%r13, %r2, %r12;
	add.s32 	%r14, %r13, %r5;
	add.s32 	%r15, %r13, %r3;
	add.s32 	%r8, %r11, %r5;
	max.s32 	%r16, %r4, %r14;
	max.s32 	%r17, %r16, %r15;
	max.s32 	%r18, %r8, %r17;
	setp.ge.s32 	%p2, %r18, %r9;
	@%p2 bra 	$L__BB3_3;
	cvta.to.global.u64 	%rd2, %rd1;
	mad.lo.s32 	%r19, %r9, %r4, %r14;
	mul.wide.s32 	%rd3, %r19, 4;
	add.s64 	%rd4, %rd2, %rd3;
	ld.global.f32 	%f1, [%rd4];
	shl.b32 	%r20, %r3, 7;
	mov.u32 	%r21, _ZZ32transposeGPUSharedMemoryInplaceAPfiE3shA;
	add.s32 	%r22, %r21, %r20;
	shl.b32 	%r23, %r5, 2;
	add.s32 	%r24, %r22, %r23;
	st.shared.f32 	[%r24], %f1;
	mad.lo.s32 	%r25, %r9, %r15, %r8;
	mul.wide.s32 	%rd5, %r25, 4;
	add.s64 	%rd6, %rd2, %rd5;
	ld.global.f32 	%f2, [%rd6];
	mov.u32 	%r26, _ZZ32transposeGPUSharedMemoryInplaceAPfiE4shAt;
	add.s32 	%r27, %r26, %r20;
	add.s32 	%r28, %r27, %r23;
	st.shared.f32 	[%r28], %f2;
	bar.sync 	0;
	shl.b32 	%r29, %r5, 7;
	add.s32 	%r30, %r26, %r29;
	shl.b32 	%r31, %r3, 2;
	add.s32 	%r32, %r30, %r31;
	ld.shared.f32 	%f3, [%r32];
	st.global.f32 	[%rd4], %f3;
	add.s32 	%r33, %r21, %r29;
	add.s32 	%r34, %r33, %r31;
	ld.shared.f32 	%f4, [%r34];
	st.global.f32 	[%rd6], %f4;
$L__BB3_3:
	ret;

}
	// .globl	_Z44transposeGPUSharedMemoryInplaceBankConflictsPfi
.visible .entry _Z44transposeGPUSharedMemoryInplaceBankConflictsPfi(
	.param .u64 .ptr .align 1 _Z44transposeGPUSharedMemoryInplaceBankConflictsPfi_param_0,
	.param .u32 _Z44transposeGPUSharedMemoryInplaceBankConflictsPfi_param_1
)
{
	.reg .pred 	%p<3>;
	.reg .b32 	%r<35>;
	.reg .b32 	%f<5>;
	.reg .b64 	%rd<7>;
	// demoted variable
	.shared .align 4 .b8 _ZZ44transposeGPUSharedMemoryInplaceBankConflictsPfiE3shA[4224];
	// demoted variable
	.shared .align 4 .b8 _ZZ44transposeGPUSharedMemoryInplaceBankConflictsPfiE4shAt[4224];
	ld.param.u64 	%rd1, [_Z44transposeGPUSharedMemoryInplaceBankConflictsPfi_param_0];
	ld.param.u32 	%r9, [_Z44transposeGPUSharedMemoryInplaceBankConflictsPfi_param_1];
	mov.u32 	%r1, %ctaid.x;
	mov.u32 	%r2, %ctaid.y;
	setp.lt.u32 	%p1, %r1, %r2;
	@%p1 bra 	$L__BB4_3;
	mov.u32 	%r3, %tid.y;
	mov.u32 	%r10, %ntid.x;
	mul.lo.s32 	%r11, %r1, %r10;
	add.s32 	%r4, %r11, %r3;
	mov.u32 	%r5, %tid.x;
	mov.u32 	%r12, %ntid.y;
	mul.lo.s32 	%r13, %r2, %r12;
	add.s32 	%r14, %r13, %r5;
	add.s32 	%r15, %r13, %r3;
	add.s32 	%r8, %r11, %r5;
	max.s32 	%r16, %r4, %r14;
	max.s32 	%r17, %r16, %r15;
	max.s32 	%r18, %r8, %r17;
	setp.ge.s32 	%p2, %r18, %r9;
	@%p2 bra 	$L__BB4_3;
	cvta.to.global.u64 	%rd2, %rd1;
	mad.lo.s32 	%r19, %r9, %r4, %r14;
	mul.wide.s32 	%rd3, %r19, 4;
	add.s64 	%rd4, %rd2, %rd3;
	ld.global.f32 	%f1, [%rd4];
	mul.lo.s32 	%r20, %r3, 132;
	mov.u32 	%r21, _ZZ44transposeGPUSharedMemoryInplaceBankConflictsPfiE3shA;
	add.s32 	%r22, %r21, %r20;
	shl.b32 	%r23, %r5, 2;
	add.s32 	%r24, %r22, %r23;
	st.shared.f32 	[%r24], %f1;
	mad.lo.s32 	%r25, %r9, %r15, %r8;
	mul.wide.s32 	%rd5, %r25, 4;
	add.s64 	%rd6, %rd2, %rd5;
	ld.global.f32 	%f2, [%rd6];
	mov.u32 	%r26, _ZZ44transposeGPUSharedMemoryInplaceBankConflictsPfiE4shAt;
	add.s32 	%r27, %r26, %r20;
	add.s32 	%r28, %r27, %r23;
	st.shared.f32 	[%r28], %f2;
	bar.sync 	0;
	mul.lo.s32 	%r29, %r5, 132;
	add.s32 	%r30, %r26, %r29;
	shl.b32 	%r31, %r3, 2;
	add.s32 	%r32, %r30, %r31;
	ld.shared.f32 	%f3, [%r32];
	st.global.f32 	[%rd4], %f3;
	add.s32 	%r33, %r21, %r29;
	add.s32 	%r34, %r33, %r31;
	ld.shared.f32 	%f4, [%r34];
	st.global.f32 	[%rd6], %f4;
$L__BB4_3:
	ret;

}


// ===== COMPILED SASS (sm_100) =====

	.target	sm_100

	.elftype	@"ET_EXEC"


//--------------------- .note.nv.tkinfo           --------------------------
	.section	.note.nv.tkinfo,"",@"SHT_NOTE"
	.sectionflags	@"SHF_NOTE_NV_TKINFO"
	.tkinfo
        /*0018*/ 	.word	0x00000002
        /*0030*/ 	.string	""
        /*0030*/ 	.string	"ptxas"
        /*0030*/ 	.string	"Cuda compilation tools, release 13.0, V13.0.88"
        /*0030*/ 	.string	"Build cuda_13.0.r13.0/compiler.36424714_0"
        /*0030*/ 	.string	"-arch sm_100 -m 64 "



//--------------------- .note.nv.cuinfo           --------------------------
	.section	.note.nv.cuinfo,"",@"SHT_NOTE"
	.sectionflags	@"SHF_NOTE_NV_CUINFO"
        /*0018*/ 	.short	0x0002
        /*001a*/ 	.short	0x0064
        /*001c*/ 	.short	0x0082
	.zero		2


//--------------------- .nv.info                  --------------------------
	.section	.nv.info,"",@"SHT_CUDA_INFO"
	.align	4


	//----- nvinfo : EIATTR_REGCOUNT
	.align		4
        /*0000*/ 	.byte	0x04, 0x2f
        /*0002*/ 	.short	(.L_1 - .L_0)
	.align		4
.L_0:
        /*0004*/ 	.word	index@(_Z12transposeGPUPfS_i)
        /*0008*/ 	.word	0x0000000a


	//----- nvinfo : EIATTR_FRAME_SIZE
	.align		4
.L_1:
        /*000c*/ 	.byte	0x04, 0x11
        /*000e*/ 	.short	(.L_3 - .L_2)
	.align		4
.L_2:
        /*0010*/ 	.word	index@(_Z12transposeGPUPfS_i)
        /*0014*/ 	.word	0x00000000


	//----- nvinfo : EIATTR_REGCOUNT
	.align		4
.L_3:
        /*0018*/ 	.byte	0x04, 0x2f
        /*001a*/ 	.short	(.L_5 - .L_4)
	.align		4
.L_4:
        /*001c*/ 	.word	index@(_Z25transposeGPUSharedMemoryAPfS_i)
        /*0020*/ 	.word	0x0000000e


	//----- nvinfo : EIATTR_FRAME_SIZE
	.align		4
.L_5:
        /*0024*/ 	.byte	0x04, 0x11
        /*0026*/ 	.short	(.L_7 - .L_6)
	.align		4
.L_6:
        /*0028*/ 	.word	index@(_Z25transposeGPUSharedMemoryAPfS_i)
        /*002c*/ 	.word	0x00000000


	//----- nvinfo : EIATTR_REGCOUNT
	.align		4
.L_7:
        /*0030*/ 	.byte	0x04, 0x2f
        /*0032*/ 	.short	(.L_9 - .L_8)
	.align		4
.L_8:
        /*0034*/ 	.word	index@(_Z37transposeGPUSharedMemoryBankConflictsPfS_i)
        /*0038*/ 	.word	0x0000000c


	//----- nvinfo : EIATTR_FRAME_SIZE
	.align		4
.L_9:
        /*003c*/ 	.byte	0x04, 0x11
        /*003e*/ 	.short	(.L_11 - .L_10)
	.align		4
.L_10:
        /*0040*/ 	.word	index@(_Z37transposeGPUSharedMemoryBankConflictsPfS_i)
        /*0044*/ 	.word	0x00000000


	//----- nvinfo : EIATTR_REGCOUNT
	.align		4
.L_11:
        /*0048*/ 	.byte	0x04, 0x2f
        /*004a*/ 	.short	(.L_13 - .L_12)
	.align		4
.L_12:
        /*004c*/ 	.word	index@(_Z32transposeGPUSharedMemoryInplaceAPfi)
        /*0050*/ 	.word	0x00000012


	//----- nvinfo : EIATTR_FRAME_SIZE
	.align		4
.L_13:
        /*0054*/ 	.byte	0x04, 0x11
        /*0056*/ 	.short	(.L_15 - .L_14)
	.align		4
.L_14:
        /*0058*/ 	.word	index@(_Z32transposeGPUSharedMemoryInplaceAPfi)
        /*005c*/ 	.word	0x00000000


	//----- nvinfo : EIATTR_REGCOUNT
	.align		4
.L_15:
        /*0060*/ 	.byte	0x04, 0x2f
        /*0062*/ 	.short	(.L_17 - .L_16)
	.align		4
.L_16:
        /*0064*/ 	.word	index@(_Z44transposeGPUSharedMemoryInplaceBankConflictsPfi)
        /*0068*/ 	.word	0x00000012


	//----- nvinfo : EIATTR_FRAME_SIZE
	.align		4
.L_17:
        /*006c*/ 	.byte	0x04, 0x11
        /*006e*/ 	.short	(.L_19 - .L_18)
	.align		4
.L_18:
        /*0070*/ 	.word	index@(_Z44transposeGPUSharedMemoryInplaceBankConflictsPfi)
        /*0074*/ 	.word	0x00000000


	//----- nvinfo : EIATTR_MIN_STACK_SIZE
	.align		4
.L_19:
        /*0078*/ 	.byte	0x04, 0x12
        /*007a*/ 	.short	(.L_21 - .L_20)
	.align		4
.L_20:
        /*007c*/ 	.word	index@(_Z44transposeGPUSharedMemoryInplaceBankConflictsPfi)
        /*0080*/ 	.word	0x00000000


	//----- nvinfo : EIATTR_MIN_STACK_SIZE
	.align		4
.L_21:
        /*0084*/ 	.byte	0x04, 0x12
        /*0086*/ 	.short	(.L_23 - .L_22)
	.align		4
.L_22:
        /*0088*/ 	.word	index@(_Z32transposeGPUSharedMemoryInplaceAPfi)
        /*008c*/ 	.word	0x00000000


	//----- nvinfo : EIATTR_MIN_STACK_SIZE
	.align		4
.L_23:
        /*0090*/ 	.byte	0x04, 0x12
        /*0092*/ 	.short	(.L_25 - .L_24)
	.align		4
.L_24:
        /*0094*/ 	.word	index@(_Z37transposeGPUSharedMemoryBankConflictsPfS_i)
        /*0098*/ 	.word	0x00000000


	//----- nvinfo : EIATTR_MIN_STACK_SIZE
	.align		4
.L_25:
        /*009c*/ 	.byte	0x04, 0x12
        /*009e*/ 	.short	(.L_27 - .L_26)
	.align		4
.L_26:
        /*00a0*/ 	.word	index@(_Z25transposeGPUSharedMemoryAPfS_i)
        /*00a4*/ 	.word	0x00000000


	//----- nvinfo : EIATTR_MIN_STACK_SIZE
	.align		4
.L_27:
        /*00a8*/ 	.byte	0x04, 0x12
        /*00aa*/ 	.short	(.L_29 - .L_28)
	.align		4
.L_28:
        /*00ac*/ 	.word	index@(_Z12transposeGPUPfS_i)
        /*00b0*/ 	.word	0x00000000
.L_29:


//--------------------- .nv.compat                --------------------------
	.section	.nv.compat,"",@"SHT_CUDA_COMPAT_INFO"
	.align	4
        /*0000*/ 	.byte	0x02, 0x09, 0x00, 0x00, 0x02, 0x02, 0x01, 0x00, 0x02, 0x05, 0x05, 0x00, 0x03, 0x07, 0x01, 0x01
        /*0010*/ 	.byte	0x02, 0x03, 0x00, 0x00, 0x02, 0x06, 0x01, 0x00, 0x04, 0x0b, 0x08, 0x00, 0x09, 0x00, 0x00, 0x00
        /*0020*/ 	.byte	0x00, 0x00, 0x00, 0x00


//--------------------- .nv.info._Z44transposeGPUSharedMemoryInplaceBankConflictsPfi --------------------------
	.section	.nv.info._Z44transposeGPUSharedMemoryInplaceBankConflictsPfi,"",@"SHT_CUDA_INFO"
	.sectionflags	@""
	.align	4


	//----- nvinfo : EIATTR_CUDA_API_VERSION
	.align		4
        /*0000*/ 	.byte	0x04, 0x37
        /*0002*/ 	.short	(.L_31 - .L_30)
.L_30:
        /*0004*/ 	.word	0x00000082


	//----- nvinfo : EIATTR_KPARAM_INFO
	.align		4
.L_31:
        /*0008*/ 	.byte	0x04, 0x17
        /*000a*/ 	.short	(.L_33 - .L_32)
.L_32:
        /*000c*/ 	.word	0x00000000
        /*0010*/ 	.short	0x0001
        /*0012*/ 	.short	0x0008
        /*0014*/ 	.byte	0x00, 0xf0, 0x11, 0x00


	//----- nvinfo : EIATTR_KPARAM_INFO
	.align		4
.L_33:
        /*0018*/ 	.byte	0x04, 0x17
        /*001a*/ 	.short	(.L_35 - .L_34)
.L_34:
        /*001c*/ 	.word	0x00000000
        /*0020*/ 	.short	0x0000
        /*0022*/ 	.short	0x0000
        /*0024*/ 	.byte	0x00, 0xf5, 0x21, 0x00


	//----- nvinfo : EIATTR_SPARSE_MMA_MASK
	.align		4
.L_35:
        /*0028*/ 	.byte	0x03, 0x50
        /*002a*/ 	.short	0x0000


	//----- nvinfo : EIATTR_MAXREG_COUNT
	.align		4
        /*002c*/ 	.byte	0x03, 0x1b
        /*002e*/ 	.short	0x00ff


	//----- nvinfo : EIATTR_NUM_BARRIERS
	.align		4
        /*0030*/ 	.byte	0x02, 0x4c
        /*0032*/ 	.byte	0x01
	.zero		1


	//----- nvinfo : EIATTR_MERCURY_ISA_VERSION
	.align		4
        /*0034*/ 	.byte	0x03, 0x5f
        /*0036*/ 	.short	0x0101


	//----- nvinfo : EIATTR_VRC_CTA_INIT_COUNT
	.align		4
        /*0038*/ 	.byte	0x02, 0x4a
	.zero		1
	.zero		1


	//----- nvinfo : EIATTR_EXIT_INSTR_OFFSETS
	.align		4
        /*003c*/ 	.byte	0x04, 0x1c
        /*003e*/ 	.short	(.L_37 - .L_36)


	//   ....[0]....
.L_36:
        /*0040*/ 	.word	0x00000040


	//   ....[1]....
        /*0044*/ 	.word	0x00000110


	//   ....[2]....
        /*0048*/ 	.word	0x000002e0


	//----- nvinfo : EIATTR_CBANK_PARAM_SIZE
	.align		4
.L_37:
        /*004c*/ 	.byte	0x03, 0x19
        /*004e*/ 	.short	0x000c


	//----- nvinfo : EIATTR_PARAM_CBANK
	.align		4
        /*0050*/ 	.byte	0x04, 0x0a
        /*0052*/ 	.short	(.L_39 - .L_38)
	.align		4
.L_38:
        /*0054*/ 	.word	index@(.nv.constant0._Z44transposeGPUSharedMemoryInplaceBankConflictsPfi)
        /*0058*/ 	.short	0x0380
        /*005a*/ 	.short	0x000c


	//----- nvinfo : EIATTR_SW_WAR
	.align		4
.L_39:
        /*005c*/ 	.byte	0x04, 0x36
        /*005e*/ 	.short	(.L_41 - .L_40)
.L_40:
        /*0060*/ 	.word	0x00000008
.L_41:


//--------------------- .nv.info._Z32transposeGPUSharedMemoryInplaceAPfi --------------------------
	.section	.nv.info._Z32transposeGPUSharedMemoryInplaceAPfi,"",@"SHT_CUDA_INFO"
	.sectionflags	@""
	.align	4


	//----- nvinfo : EIATTR_CUDA_API_VERSION
	.align		4
        /*0000*/ 	.byte	0x04, 0x37
        /*0002*/ 	.short	(.L_43 - .L_42)
.L_42:
        /*0004*/ 	.word	0x00000082


	//----- nvinfo : EIATTR_KPARAM_INFO
	.align		4
.L_43:
        /*0008*/ 	.byte	0x04, 0x17
        /*000a*/ 	.short	(.L_45 - .L_44)
.L_44:
        /*000c*/ 	.word	0x00000000
        /*0010*/ 	.short	0x0001
        /*0012*/ 	.short	0x0008
        /*0014*/ 	.byte	0x00, 0xf0, 0x11, 0x00


	//----- nvinfo : EIATTR_KPARAM_INFO
	.align		4
.L_45:
        /*0018*/ 	.byte	0x04, 0x17
        /*001a*/ 	.short	(.L_47 - .L_46)
.L_46:
        /*001c*/ 	.word	0x00000000
        /*0020*/ 	.short	0x0000
        /*0022*/ 	.short	0x0000
        /*0024*/ 	.byte	0x00, 0xf5, 0x21, 0x00


	//----- nvinfo : EIATTR_SPARSE_MMA_MASK
	.align		4
.L_47:
        /*0028*/ 	.byte	0x03, 0x50
        /*002a*/ 	.short	0x0000


	//----- nvinfo : EIATTR_MAXREG_COUNT
	.align		4
        /*002c*/ 	.byte	0x03, 0x1b
        /*002e*/ 	.short	0x00ff


	//----- nvinfo : EIATTR_NUM_BARRIERS
	.align		4
        /*0030*/ 	.byte	0x02, 0x4c
        /*0032*/ 	.byte	0x01
	.zero		1


	//----- nvinfo : EIATTR_MERCURY_ISA_VERSION
	.align		4
        /*0034*/ 	.byte	0x03, 0x5f
        /*0036*/ 	.short	0x0101


	//----- nvinfo : EIATTR_VRC_CTA_INIT_COUNT
	.align		4
        /*0038*/ 	.byte	0x02, 0x4a
	.zero		1
	.zero		1


	//----- nvinfo : EIATTR_EXIT_INSTR_OFFSETS
	.align		4
        /*003c*/ 	.byte	0x04, 0x1c
        /*003e*/ 	.short	(.L_49 - .L_48)


	//   ....[0]....
.L_48:
        /*0040*/ 	.word	0x00000040


	//   ....[1]....
        /*0044*/ 	.word	0x00000110


	//   ....[2]....
        /*0048*/ 	.word	0x000002e0


	//----- nvinfo : EIATTR_CBANK_PARAM_SIZE
	.align		4
.L_49:
        /*004c*/ 	.byte	0x03, 0x19
        /*004e*/ 	.short	0x000c


	//----- nvinfo : EIATTR_PARAM_CBANK
	.align		4
        /*0050*/ 	.byte	0x04, 0x0a
        /*0052*/ 	.short	(.L_51 - .L_50)
	.align		4
.L_50:
        /*0054*/ 	.word	index@(.nv.constant0._Z32transposeGPUSharedMemoryInplaceAPfi)
        /*0058*/ 	.short	0x0380
        /*005a*/ 	.short	0x000c


	//----- nvinfo : EIATTR_SW_WAR
	.align		4
.L_51:
        /*005c*/ 	.byte	0x04, 0x36
        /*005e*/ 	.short	(.L_53 - .L_52)
.L_52:
        /*0060*/ 	.word	0x00000008
.L_53:


//--------------------- .nv.info._Z37transposeGPUSharedMemoryBankConflictsPfS_i --------------------------
	.section	.nv.info._Z37transposeGPUSharedMemoryBankConflictsPfS_i,"",@"SHT_CUDA_INFO"
	.sectionflags	@""
	.align	4


	//----- nvinfo : EIATTR_CUDA_API_VERSION
	.align		4
        /*0000*/ 	.byte	0x04, 0x37
        /*0002*/ 	.short	(.L_55 - .L_54)
.L_54:
        /*0004*/ 	.word	0x00000082


	//----- nvinfo : EIATTR_KPARAM_INFO
	.align		4
.L_55:
        /*0008*/ 	.byte	0x04, 0x17
        /*000a*/ 	.short	(.L_57 - .L_56)
.L_56:
        /*000c*/ 	.word	0x00000000
        /*0010*/ 	.short	0x0002
        /*0012*/ 	.short	0x0010
        /*0014*/ 	.byte	0x00, 0xf0, 0x11, 0x00


	//----- nvinfo : EIATTR_KPARAM_INFO
	.align		4
.L_57:
        /*0018*/ 	.byte	0x04, 0x17
        /*001a*/ 	.short	(.L_59 - .L_58)
.L_58:
        /*001c*/ 	.word	0x00000000
        /*0020*/ 	.short	0x0001
        /*0022*/ 	.short	0x0008
        /*0024*/ 	.byte	0x00, 0xf5, 0x21, 0x00


	//----- nvinfo : EIATTR_KPARAM_INFO
	.align		4
.L_59:
        /*0028*/ 	.byte	0x04, 0x17
        /*002a*/ 	.short	(.L_61 - .L_60)
.L_60:
        /*002c*/ 	.word	0x00000000
        /*0030*/ 	.short	0x0000
        /*0032*/ 	.short	0x0000
        /*0034*/ 	.byte	0x00, 0xf5, 0x21, 0x00


	//----- nvinfo : EIATTR_SPARSE_MMA_MASK
	.align		4
.L_61:
        /*0038*/ 	.byte	0x03, 0x50
        /*003a*/ 	.short	0x0000


	//----- nvinfo : EIATTR_MAXREG_COUNT
	.align		4
        /*003c*/ 	.byte	0x03, 0x1b
        /*003e*/ 	.short	0x00ff


	//----- nvinfo : EIATTR_NUM_BARRIERS
	.align		4
        /*0040*/ 	.byte	0x02, 0x4c
        /*0042*/ 	.byte	0x01
	.zero		1


	//----- nvinfo : EIATTR_MERCURY_ISA_VERSION
	.align		4
        /*0044*/ 	.byte	0x03, 0x5f
        /*0046*/ 	.short	0x0101


	//----- nvinfo : EIATTR_VRC_CTA_INIT_COUNT
	.align		4
        /*0048*/ 	.byte	0x02, 0x4a
	.zero		1
	.zero		1


	//----- nvinfo : EIATTR_EXIT_INSTR_OFFSETS
	.align		4
        /*004c*/ 	.byte	0x04, 0x1c
        /*004e*/ 	.short	(.L_63 - .L_62)


	//   ....[0]....
.L_62:
        /*0050*/ 	.word	0x000000e0


	//   ....[1]....
        /*0054*/ 	.word	0x00000240


	//----- nvinfo : EIATTR_CBANK_PARAM_SIZE
	.align		4
.L_63:
        /*0058*/ 	.byte	0x03, 0x19
        /*005a*/ 	.short	0x0014


	//----- nvinfo : EIATTR_PARAM_CBANK
	.align		4
        /*005c*/ 	.byte	0x04, 0x0a
        /*005e*/ 	.short	(.L_65 - .L_64)
	.align		4
.L_64:
        /*0060*/ 	.word	index@(.nv.constant0._Z37transposeGPUSharedMemoryBankConflictsPfS_i)
        /*0064*/ 	.short	0x0380
        /*0066*/ 	.short	0x0014


	//----- nvinfo : EIATTR_SW_WAR
	.align		4
.L_65:
        /*0068*/ 	.byte	0x04, 0x36
        /*006a*/ 	.short	(.L_67 - .L_66)
.L_66:
        /*006c*/ 	.word	0x00000008
.L_67:


//--------------------- .nv.info._Z25transposeGPUSharedMemoryAPfS_i --------------------------
	.section	.nv.info._Z25transposeGPUSharedMemoryAPfS_i,"",@"SHT_CUDA_INFO"
	.sectionflags	@""
	.align	4


	//----- nvinfo : EIATTR_CUDA_API_VERSION
	.align		4
        /*0000*/ 	.byte	0x04, 0x37
        /*0002*/ 	.short	(.L_69 - .L_68)
.L_68:
        /*0004*/ 	.word	0x00000082


	//----- nvinfo : EIATTR_KPARAM_INFO
	.align		4
.L_69:
        /*0008*/ 	.byte	0x04, 0x17
        /*000a*/ 	.short	(.L_71 - .L_70)
.L_70:
        /*000c*/ 	.word	0x00000000
        /*0010*/ 	.short	0x0002
        /*0012*/ 	.short	0x0010
        /*0014*/ 	.byte	0x00, 0xf0, 0x11, 0x00


	//----- nvinfo : EIATTR_KPARAM_INFO
	.align		4
.L_71:
        /*0018*/ 	.byte	0x04, 0x17
        /*001a*/ 	.short	(.L_73 - .L_72)
.L_72:
        /*001c*/ 	.word	0x00000000
        /*0020*/ 	.short	0x0001
        /*0022*/ 	.short	0x0008
        /*0024*/ 	.byte	0x00, 0xf5, 0x21, 0x00


	//----- nvinfo : EIATTR_KPARAM_INFO
	.align		4
.L_73:
        /*0028*/ 	.byte	0x04, 0x17
        /*002a*/ 	.short	(.L_75 - .L_74)
.L_74:
        /*002c*/ 	.word	0x00000000
        /*0030*/ 	.short	0x0000
        /*0032*/ 	.short	0x0000
        /*0034*/ 	.byte	0x00, 0xf5, 0x21, 0x00


	//----- nvinfo : EIATTR_SPARSE_MMA_MASK
	.align		4
.L_75:
        /*0038*/ 	.byte	0x03, 0x50
        /*003a*/ 	.short	0x0000


	//----- nvinfo : EIATTR_MAXREG_COUNT
	.align		4
        /*003c*/ 	.byte	0x03, 0x1b
        /*003e*/ 	.short	0x00ff


	//----- nvinfo : EIATTR_NUM_BARRIERS
	.align		4
        /*0040*/ 	.byte	0x02, 0x4c
        /*0042*/ 	.byte	0x01
	.zero		1


	//----- nvinfo : EIATTR_MERCURY_ISA_VERSION
	.align		4
        /*0044*/ 	.byte	0x03, 0x5f
        /*0046*/ 	.short	0x0101


	//----- nvinfo : EIATTR_VRC_CTA_INIT_COUNT
	.align		4
        /*0048*/ 	.byte	0x02, 0x4a
	.zero		1
	.zero		1


	//----- nvinfo : EIATTR_EXIT_INSTR_OFFSETS
	.align		4
        /*004c*/ 	.byte	0x04, 0x1c
        /*004e*/ 	.short	(.L_77 - .L_76)


	//   ....[0]....
.L_76:
        /*0050*/ 	.word	0x000000e0


	//   ....[1]....
        /*0054*/ 	.word	0x00000240


	//----- nvinfo : EIATTR_CBANK_PARAM_SIZE
	.align		4
.L_77:
        /*0058*/ 	.byte	0x03, 0x19
        /*005a*/ 	.short	0x0014


	//----- nvinfo : EIATTR_PARAM_CBANK
	.align		4
        /*005c*/ 	.byte	0x04, 0x0a
        /*005e*/ 	.short	(.L_79 - .L_78)
	.align		4
.L_78:
        /*0060*/ 	.word	index@(.nv.constant0._Z25transposeGPUSharedMemoryAPfS_i)
        /*0064*/ 	.short	0x0380
        /*0066*/ 	.short	0x0014


	//----- nvinfo : EIATTR_SW_WAR
	.align		4
.L_79:
        /*0068*/ 	.byte	0x04, 0x36
        /*006a*/ 	.short	(.L_81 - .L_80)
.L_80:
        /*006c*/ 	.word	0x00000008
.L_81:


//--------------------- .nv.info._Z12transposeGPUPfS_i --------------------------
	.section	.nv.info._Z12transposeGPUPfS_i,"",@"SHT_CUDA_INFO"
	.sectionflags	@""
	.align	4


	//----- nvinfo : EIATTR_CUDA_API_VERSION
	.align		4
        /*0000*/ 	.byte	0x04, 0x37
        /*0002*/ 	.short	(.L_83 - .L_82)
.L_82:
        /*0004*/ 	.word	0x00000082


	//----- nvinfo : EIATTR_KPARAM_INFO
	.align		4
.L_83:
        /*0008*/ 	.byte	0x04, 0x17
        /*000a*/ 	.short	(.L_85 - .L_84)
.L_84:
        /*000c*/ 	.word	0x00000000
        /*0010*/ 	.short	0x0002
        /*0012*/ 	.short	0x0010
        /*0014*/ 	.byte	0x00, 0xf0, 0x11, 0x00


	//----- nvinfo : EIATTR_KPARAM_INFO
	.align		4
.L_85:
        /*0018*/ 	.byte	0x04, 0x17
        /*001a*/ 	.short	(.L_87 - .L_86)
.L_86:
        /*001c*/ 	.word	0x00000000
        /*0020*/ 	.short	0x0001
        /*0022*/ 	.short	0x0008
        /*0024*/ 	.byte	0x00, 0xf5, 0x21, 0x00


	//----- nvinfo : EIATTR_KPARAM_INFO
	.align		4
.L_87:
        /*0028*/ 	.byte	0x04, 0x17
        /*002a*/ 	.short	(.L_89 - .L_88)
.L_88:
        /*002c*/ 	.word	0x00000000
        /*0030*/ 	.short	0x0000
        /*0032*/ 	.short	0x0000
        /*0034*/ 	.byte	0x00, 0xf5, 0x21, 0x00


	//----- nvinfo : EIATTR_SPARSE_MMA_MASK
	.align		4
.L_89:
        /*0038*/ 	.byte	0x03, 0x50
        /*003a*/ 	.short	0x0000


	//----- nvinfo : EIATTR_MAXREG_COUNT
	.align		4
        /*003c*/ 	.byte	0x03, 0x1b
        /*003e*/ 	.short	0x00ff


	//----- nvinfo : EIATTR_MERCURY_ISA_VERSION
	.align		4
        /*0040*/ 	.byte	0x03, 0x5f
        /*0042*/ 	.short	0x0101


	//----- nvinfo : EIATTR_VRC_CTA_INIT_COUNT
	.align		4
        /*0044*/ 	.byte	0x02, 0x4a
	.zero		1
	.zero		1


	//----- nvinfo : EIATTR_EXIT_INSTR_OFFSETS
	.align		4
        /*0048*/ 	.byte	0x04, 0x1c
        /*004a*/ 	.short	(.L_91 - .L_90)


	//   ....[0]....
.L_90:
        /*004c*/ 	.word	0x000000c0


	//   ....[1]....
        /*0050*/ 	.word	0x00000160


	//----- nvinfo : EIATTR_CBANK_PARAM_SIZE
	.align		4
.L_91:
        /*0054*/ 	.byte	0x03, 0x19
        /*0056*/ 	.short	0x0014


	//----- nvinfo : EIATTR_PARAM_CBANK
	.align		4
        /*0058*/ 	.byte	0x04, 0x0a
        /*005a*/ 	.short	(.L_93 - .L_92)
	.align		4
.L_92:
        /*005c*/ 	.word	index@(.nv.constant0._Z12transposeGPUPfS_i)
        /*0060*/ 	.short	0x0380
        /*0062*/ 	.short	0x0014


	//----- nvinfo : EIATTR_SW_WAR
	.align		4
.L_93:
        /*0064*/ 	.byte	0x04, 0x36
        /*0066*/ 	.short	(.L_95 - .L_94)
.L_94:
        /*0068*/ 	.word	0x00000008
.L_95:


//--------------------- .nv.callgraph             --------------------------
	.section	.nv.callgraph,"",@"SHT_CUDA_CALLGRAPH"
	.align	4
	.sectionentsize	8
	.align		4
        /*0000*/ 	.word	0x00000000
	.align		4
        /*0004*/ 	.word	0xffffffff
	.align		4
        /*0008*/ 	.word	0x00000000
	.align		4
        /*000c*/ 	.word	0xfffffffe
	.align		4
        /*0010*/ 	.word	0x00000000
	.align		4
        /*0014*/ 	.word	0xfffffffd
	.align		4
        /*0018*/ 	.word	0x00000000
	.align		4
        /*001c*/ 	.word	0xfffffffc


//--------------------- .text._Z44transposeGPUSharedMemoryInplaceBankConflictsPfi --------------------------
	.section	.text._Z44transposeGPUSharedMemoryInplaceBankConflictsPfi,"ax",@progbits
	.align	128
        .global         _Z44transposeGPUSharedMemoryInplaceBankConflictsPfi
        .type           _Z44transposeGPUSharedMemoryInplaceBankConflictsPfi,@function
        .size           _Z44transposeGPUSharedMemoryInplaceBankConflictsPfi,(.L_x_5 - _Z44transposeGPUSharedMemoryInplaceBankConflictsPfi)
        .other          _Z44transposeGPUSharedMemoryInplaceBankConflictsPfi,@"STO_CUDA_ENTRY STV_DEFAULT"
_Z44transposeGPUSharedMemoryInplaceBankConflictsPfi:
.text._Z44transposeGPUSharedMemoryInplaceBankConflictsPfi:
[----:B------:R-:W-:Y:S01]  /*0000*/  LDC R1, c[0x0][0x37c] ;  /* 0x0000df00ff017b82 */ /* 0x000fe20000000800 */
[----:B------:R-:W0:Y:S07]  /*0010*/  S2R R7, SR_CTAID.Y ;  /* 0x0000000000077919 */ /* 0x000e2e0000002600 */
[----:B------:R-:W0:Y:S02]  /*0020*/  S2UR UR4, SR_CTAID.X ;  /* 0x00000000000479c3 */ /* 0x000e240000002500 */
[----:B0-----:R-:W-:-:S13]  /*0030*/  ISETP.LE.U32.AND P0, PT, R7, UR4, PT ;  /* 0x0000000407007c0c */ /* 0x001fda000bf03070 */
[----:B------:R-:W-:Y:S05]  /*0040*/  @!P0 EXIT ;  /* 0x000000000000894d */ /* 0x000fea0003800000 */
[----:B------:R-:W0:Y:S01]  /*0050*/  S2R R6, SR_TID.X ;  /* 0x0000000000067919 */ /* 0x000e220000002100 */
[----:B------:R-:W1:Y:S01]  /*0060*/  LDC R5, c[0x0][0x360] ;  /* 0x0000d800ff057b82 */ /* 0x000e620000000800 */
[----:B------:R-:W0:Y:S01]  /*0070*/  LDCU UR5, c[0x0][0x364] ;  /* 0x00006c80ff0577ac */ /* 0x000e220008000800 */
[----:B------:R-:W2:Y:S01]  /*0080*/  S2R R0, SR_TID.Y ;  /* 0x0000000000007919 */ /* 0x000ea20000002200 */
[----:B------:R-:W3:Y:S01]  /*0090*/  LDCU UR6, c[0x0][0x388] ;  /* 0x00007100ff0677ac */ /* 0x000ee20008000800 */
[--C-:B0-----:R-:W-:Y:S02]  /*00a0*/  IMAD R3, R7, UR5, R6.reuse ;  /* 0x0000000507037c24 */ /* 0x101fe4000f8e0206 */
[C---:B-1----:R-:W-:Y:S02]  /*00b0*/  IMAD R8, R5.reuse, UR4, R6 ;  /* 0x0000000405087c24 */ /* 0x042fe4000f8e0206 */
[--C-:B--2---:R-:W-:Y:S02]  /*00c0*/  IMAD R2, R5, UR4, R0.reuse ;  /* 0x0000000405027c24 */ /* 0x104fe4000f8e0200 */
[----:B------:R-:W-:-:S05]  /*00d0*/  IMAD R7, R7, UR5, R0 ;  /* 0x0000000507077c24 */ /* 0x000fca000f8e0200 */
[----:B------:R-:W-:-:S04]  /*00e0*/  VIMNMX3 R5, R2, R3, R7, !PT ;  /* 0x000000030205720f */ /* 0x000fc80007800107 */
[----:B------:R-:W-:-:S04]  /*00f0*/  VIMNMX R5, PT, PT, R8, R5, !PT ;  /* 0x0000000508057248 */ /* 0x000fc80007fe0100 */
[----:B---3--:R-:W-:-:S13]  /*0100*/  ISETP.GE.AND P0, PT, R5, UR6, PT ;  /* 0x0000000605007c0c */ /* 0x008fda000bf06270 */
[----:B------:R-:W-:Y:S05]  /*0110*/  @P0 EXIT ;  /* 0x000000000000094d */ /* 0x000fea0003800000 */
[----:B------:R-:W0:Y:S01]  /*0120*/  LDC.64 R4, c[0x0][0x380] ;  /* 0x0000e000ff047b82 */ /* 0x000e220000000a00 */
[----:B------:R-:W1:Y:S01]  /*0130*/  LDCU.64 UR4, c[0x0][0x358] ;  /* 0x00006b00ff0477ac */ /* 0x000e620008000a00 */
[----:B------:R-:W-:Y:S02]  /*0140*/  IMAD R3, R2, UR6, R3 ;  /* 0x0000000602037c24 */ /* 0x000fe4000f8e0203 */
[----:B------:R-:W-:Y:S02]  /*0150*/  IMAD R7, R7, UR6, R8 ;  /* 0x0000000607077c24 */ /* 0x000fe4000f8e0208 */
[----:B0-----:R-:W-:-:S04]  /*0160*/  IMAD.WIDE R2, R3, 0x4, R4 ;  /* 0x0000000403027825 */ /* 0x001fc800078e0204 */
[----:B------:R-:W-:Y:S02]  /*0170*/  IMAD.WIDE R4, R7, 0x4, R4 ;  /* 0x0000000407047825 */ /* 0x000fe400078e0204 */
[----:B-1----:R-:W2:Y:S04]  /*0180*/  LDG.E R7, desc[UR4][R2.64] ;  /* 0x0000000402077981 */ /* 0x002ea8000c1e1900 */
[----:B------:R-:W3:Y:S01]  /*0190*/  LDG.E R10, desc[UR4][R4.64] ;  /* 0x00000004040a7981 */ /* 0x000ee2000c1e1900 */
[----:B------:R-:W-:Y:S01]  /*01a0*/  MOV R8, 0x400 ;  /* 0x0000040000087802 */ /* 0x000fe20000000f00 */
[----:B------:R-:W0:Y:S03]  /*01b0*/  S2R R13, SR_CgaCtaId ;  /* 0x00000000000d7919 */ /* 0x000e260000008800 */
[----:B------:R-:W-:-:S02]  /*01c0*/  IADD3 R11, PT, PT, R8, 0x1080, RZ ;  /* 0x00001080080b7810 */ /* 0x000fc40007ffe0ff */
[C---:B0-----:R-:W-:Y:S02]  /*01d0*/  LEA R9, R13.reuse, R8, 0x18 ;  /* 0x000000080d097211 */ /* 0x041fe400078ec0ff */
[----:B------:R-:W-:-:S03]  /*01e0*/  LEA R13, R13, R11, 0x18 ;  /* 0x0000000b0d0d7211 */ /* 0x000fc600078ec0ff */
[C---:B------:R-:W-:Y:S02]  /*01f0*/  IMAD R11, R0.reuse, 0x84, R9 ;  /* 0x00000084000b7824 */ /* 0x040fe400078e0209 */
[--C-:B------:R-:W-:Y:S02]  /*0200*/  IMAD R15, R0, 0x84, R13.reuse ;  /* 0x00000084000f7824 */ /* 0x100fe400078e020d */
[C---:B------:R-:W-:Y:S01]  /*0210*/  IMAD R13, R6.reuse, 0x84, R13 ;  /* 0x00000084060d7824 */ /* 0x040fe200078e020d */
[C---:B------:R-:W-:Y:S01]  /*0220*/  LEA R8, R6.reuse, R11, 0x2 ;  /* 0x0000000b06087211 */ /* 0x040fe200078e10ff */
[C---:B------:R-:W-:Y:S01]  /*0230*/  IMAD R9, R6.reuse, 0x84, R9 ;  /* 0x0000008406097824 */ /* 0x040fe200078e0209 */
[----:B------:R-:W-:Y:S02]  /*0240*/  LEA R15, R6, R15, 0x2 ;  /* 0x0000000f060f7211 */ /* 0x000fe400078e10ff */
[C---:B------:R-:W-:Y:S02]  /*0250*/  LEA R13, R0.reuse, R13, 0x2 ;  /* 0x0000000d000d7211 */ /* 0x040fe400078e10ff */
[----:B------:R-:W-:Y:S01]  /*0260*/  LEA R9, R0, R9, 0x2 ;  /* 0x0000000900097211 */ /* 0x000fe200078e10ff */
[----:B--2---:R-:W-:Y:S04]  /*0270*/  STS [R8], R7 ;  /* 0x0000000708007388 */ /* 0x004fe80000000800 */
[----:B---3--:R-:W-:Y:S01]  /*0280*/  STS [R15], R10 ;  /* 0x0000000a0f007388 */ /* 0x008fe20000000800 */
[----:B------:R-:W-:Y:S06]  /*0290*/  BAR.SYNC.DEFER_BLOCKING 0x0 ;  /* 0x0000000000007b1d */ /* 0x000fec0000010000 */
[----:B------:R-:W0:Y:S04]  /*02a0*/  LDS R13, [R13] ;  /* 0x000000000d0d7984 */ /* 0x000e280000000800 */
[----:B------:R-:W1:Y:S04]  /*02b0*/  LDS R9, [R9] ;  /* 0x0000000009097984 */ /* 0x000e680000000800 */
[----:B0-----:R-:W-:Y:S04]  /*02c0*/  STG.E desc[UR4][R2.64], R13 ;  /* 0x0000000d02007986 */ /* 0x001fe8000c101904 */
[----:B-1----:R-:W-:Y:S01]  /*02d0*/  STG.E desc[UR4][R4.64], R9 ;  /* 0x0000000904007986 */ /* 0x002fe2000c101904 */
[----:B------:R-:W-:Y:S05]  /*02e0*/  EXIT ;  /* 0x000000000000794d */ /* 0x000fea0003800000 */
.L_x_0:
[----:B------:R-:W-:-:S00]  /*02f0*/  BRA `(.L_x_0) ;  /* 0xfffffffc00fc7947 */ /* 0x000fc0000383ffff */
[----:B------:R-:W-:-:S00]  /*0300*/  NOP ;  /* 0x0000000000007918 */ /* 0x000fc00000000000 */
[----:B------:R-:W-:-:S00]  /*0310*/  NOP ;  /* 0x0000000000007918 */ /* 0x000fc00000000000 */
[----:B------:R-:W-:-:S00]  /*0320*/  NOP ;  /* 0x0000000000007918 */ /* 0x000fc00000000000 */
[----:B------:R-:W-:-:S00]  /*0330*/  NOP ;  /* 0x0000000000007918 */ /* 0x000fc00000000000 */
[----:B------:R-:W-:-:S00]  /*0340*/  NOP ;  /* 0x0000000000007918 */ /* 0x000fc00000000000 */
[----:B------:R-:W-:-:S00]  /*0350*/  NOP ;  /* 0x0000000000007918 */ /* 0x000fc00000000000 */
[----:B------:R-:W-:-:S00]  /*0360*/  NOP ;  /* 0x0000000000007918 */ /* 0x000fc00000000000 */
[----:B------:R-:W-:-:S00]  /*0370*/  NOP ;  /* 0x0000000000007918 */ /* 0x000fc00000000000 */
.L_x_5:


//--------------------- .text._Z32transposeGPUSharedMemoryInplaceAPfi --------------------------
	.section	.text._Z32transposeGPUSharedMemoryInplaceAPfi,"ax",@progbits
	.align	128
        .global         _Z32transposeGPUSharedMemoryInplaceAPfi
        .type           _Z32transposeGPUSharedMemoryInplaceAPfi,@function
        .size           _Z32transposeGPUSharedMemoryInplaceAPfi,(.L_x_6 - _Z32transposeGPUSharedMemoryInplaceAPfi)
        .other          _Z32transposeGPUSharedMemoryInplaceAPfi,@"STO_CUDA_ENTRY STV_DEFAULT"
_Z32transposeGPUSharedMemoryInplaceAPfi:
.text._Z32transposeGPUSharedMemoryInplaceAPfi:
        /* <DEDUP_REMOVED lines=23> */
[----:B------:R-:W-:Y:S01]  /*0170*/  IMAD.WIDE R4, R7, 0x4, R4 ;  /* 0x0000000407047825 */ /* 0x000fe200078e0204 */
[----:B-1----:R-:W2:Y:S04]  /*0180*/  LDG.E R0, desc[UR8][R2.64] ;  /* 0x0000000802007981 */ /* 0x002ea8000c1e1900 */
[----:B------:R-:W3:Y:S01]  /*0190*/  LDG.E R8, desc[UR8][R4.64] ;  /* 0x0000000804087981 */ /* 0x000ee2000c1e1900 */
[----:B------:R-:W0:Y:S01]  /*01a0*/  S2UR UR6, SR_CgaCtaId ;  /* 0x00000000000679c3 */ /* 0x000e220000008800 */
[----:B------:R-:W-:Y:S02]  /*01b0*/  UMOV UR4, 0x400 ;  /* 0x0000040000047882 */ /* 0x000fe40000000000 */
[----:B------:R-:W-:Y:S02]  /*01c0*/  UIADD3 UR5, UPT, UPT, UR4, 0x1000, URZ ;  /* 0x0000100004057890 */ /* 0x000fe4000fffe0ff */
[----:B0-----:R-:W-:-:S02]  /*01d0*/  ULEA UR4, UR6, UR4, 0x18 ;  /* 0x0000000406047291 */ /* 0x001fc4000f8ec0ff */
[----:B------:R-:W-:-:S04]  /*01e0*/  ULEA UR5, UR6, UR5, 0x18 ;  /* 0x0000000506057291 */ /* 0x000fc8000f8ec0ff */
[C---:B------:R-:W-:Y:S02]  /*01f0*/  LEA R6, R13.reuse, UR4, 0x7 ;  /* 0x000000040d067c11 */ /* 0x040fe4000f8e38ff */
[----:B------:R-:W-:Y:S02]  /*0200*/  LEA R9, R13, UR5, 0x7 ;  /* 0x000000050d097c11 */ /* 0x000fe4000f8e38ff */
[C---:B------:R-:W-:Y:S01]  /*0210*/  LEA R10, R15.reuse, UR5, 0x7 ;  /* 0x000000050f0a7c11 */ /* 0x040fe2000f8e38ff */
[C---:B------:R-:W-:Y:S01]  /*0220*/  IMAD R7, R15.reuse, 0x4, R6 ;  /* 0x000000040f077824 */ /* 0x040fe200078e0206 */
[C---:B------:R-:W-:Y:S01]  /*0230*/  LEA R11, R15.reuse, UR4, 0x7 ;  /* 0x000000040f0b7c11 */ /* 0x040fe2000f8e38ff */
[----:B------:R-:W-:Y:S01]  /*0240*/  IMAD R9, R15, 0x4, R9 ;  /* 0x000000040f097824 */ /* 0x000fe200078e0209 */
        /* <DEDUP_REMOVED lines=10> */
.L_x_1:
        /* <DEDUP_REMOVED lines=9> */
.L_x_6:


//--------------------- .text._Z37transposeGPUSharedMemoryBankConflictsPfS_i --------------------------
	.section	.text._Z37transposeGPUSharedMemoryBankConflictsPfS_i,"ax",@progbits
	.align	128
        .global         _Z37transposeGPUSharedMemoryBankConflictsPfS_i
        .type           _Z37transposeGPUSharedMemoryBankConflictsPfS_i,@function
        .size           _Z37transposeGPUSharedMemoryBankConflictsPfS_i,(.L_x_7 - _Z37transposeGPUSharedMemoryBankConflictsPfS_i)
        .other          _Z37transposeGPUSharedMemoryBankConflictsPfS_i,@"STO_CUDA_ENTRY STV_DEFAULT"
_Z37transposeGPUSharedMemoryBankConflictsPfS_i:
.text._Z37transposeGPUSharedMemoryBankConflictsPfS_i:
[----:B------:R-:W-:Y:S01]  /*0000*/  LDC R1, c[0x0][0x37c] ;  /* 0x0000df00ff017b82 */ /* 0x000fe20000000800 */
[----:B------:R-:W0:Y:S07]  /*0010*/  S2R R9, SR_TID.Y ;  /* 0x0000000000097919 */ /* 0x000e2e0000002200 */
[----:B------:R-:W1:Y:S01]  /*0020*/  S2UR UR4, SR_CTAID.X ;  /* 0x00000000000479c3 */ /* 0x000e620000002500 */
[----:B------:R-:W1:Y:S01]  /*0030*/  LDCU UR5, c[0x0][0x360] ;  /* 0x00006c00ff0577ac */ /* 0x000e620008000800 */
[----:B------:R-:W2:Y:S01]  /*0040*/  S2R R8, SR_TID.X ;  /* 0x0000000000087919 */ /* 0x000ea20000002100 */
[----:B------:R-:W3:Y:S05]  /*0050*/  LDCU UR7, c[0x0][0x364] ;  /* 0x00006c80ff0777ac */ /* 0x000eea0008000800 */
[----:B------:R-:W3:Y:S01]  /*0060*/  S2UR UR6, SR_CTAID.Y ;  /* 0x00000000000679c3 */ /* 0x000ee20000002600 */
[----:B------:R-:W4:Y:S01]  /*0070*/  LDCU UR8, c[0x0][0x390] ;  /* 0x00007200ff0877ac */ /* 0x000f220008000800 */
[----:B-1----:R-:W-:-:S06]  /*0080*/  UIMAD UR4, UR4, UR5, URZ ;  /* 0x00000005040472a4 */ /* 0x002fcc000f8e02ff */
[----:B0-----:R-:W-:Y:S01]  /*0090*/  IADD3 R0, PT, PT, R9, UR4, RZ ;  /* 0x0000000409007c10 */ /* 0x001fe2000fffe0ff */
[----:B---3--:R-:W-:-:S06]  /*00a0*/  UIMAD UR5, UR6, UR7, URZ ;  /* 0x00000007060572a4 */ /* 0x008fcc000f8e02ff */
[----:B--2---:R-:W-:-:S04]  /*00b0*/  IADD3 R5, PT, PT, R8, UR5, RZ ;  /* 0x0000000508057c10 */ /* 0x004fc8000fffe0ff */
[----:B------:R-:W-:-:S04]  /*00c0*/  VIMNMX R2, PT, PT, R0, R5, !PT ;  /* 0x0000000500027248 */ /* 0x000fc80007fe0100 */
[----:B----4-:R-:W-:-:S13]  /*00d0*/  ISETP.GE.AND P0, PT, R2, UR8, PT ;  /* 0x0000000802007c0c */ /* 0x010fda000bf06270 */
[----:B------:R-:W-:Y:S05]  /*00e0*/  @P0 EXIT ;  /* 0x000000000000094d */ /* 0x000fea0003800000 */
[----:B------:R-:W0:Y:S01]  /*00f0*/  LDC.64 R2, c[0x0][0x380] ;  /* 0x0000e000ff027b82 */ /* 0x000e220000000a00 */
[----:B------:R-:W1:Y:S01]  /*0100*/  LDCU.64 UR6, c[0x0][0x358] ;  /* 0x00006b00ff0677ac */ /* 0x000e620008000a00 */
[----:B------:R-:W-:-:S04]  /*0110*/  IMAD R5, R0, UR8, R5 ;  /* 0x0000000800057c24 */ /* 0x000fc8000f8e0205 */
[----:B0-----:R-:W-:-:S05]  /*0120*/  IMAD.WIDE R2, R5, 0x4, R2 ;  /* 0x0000000405027825 */ /* 0x001fca00078e0202 */
[----:B-1----:R0:W2:Y:S01]  /*0130*/  LDG.E R0, desc[UR6][R2.64] ;  /* 0x0000000602007981 */ /* 0x0020a2000c1e1900 */
[----:B------:R-:W-:Y:S02]  /*0140*/  MOV R4, 0x400 ;  /* 0x0000040000047802 */ /* 0x000fe40000000f00 */
[----:B------:R-:W-:Y:S01]  /*0150*/  IADD3 R6, PT, PT, R9, UR5, RZ ;  /* 0x0000000509067c10 */ /* 0x000fe2000fffe0ff */
[----:B------:R-:W1:Y:S01]  /*0160*/  S2R R5, SR_CgaCtaId ;  /* 0x0000000000057919 */ /* 0x000e620000008800 */
[----:B0-----:R-:W0:Y:S01]  /*0170*/  LDC.64 R2, c[0x0][0x388] ;  /* 0x0000e200ff027b82 */ /* 0x001e220000000a00 */
[----:B-1----:R-:W-:-:S05]  /*0180*/  LEA R4, R5, R4, 0x18 ;  /* 0x0000000405047211 */ /* 0x002fca00078ec0ff */
[--C-:B------:R-:W-:Y:S02]  /*0190*/  IMAD R5, R9, 0x84, R4.reuse ;  /* 0x0000008409057824 */ /* 0x100fe400078e0204 */
[----:B------:R-:W-:-:S03]  /*01a0*/  IMAD R4, R8, 0x84, R4 ;  /* 0x0000008408047824 */ /* 0x000fc600078e0204 */
[C---:B------:R-:W-:Y:S01]  /*01b0*/  LEA R5, R8.reuse, R5, 0x2 ;  /* 0x0000000508057211 */ /* 0x040fe200078e10ff */
[----:B------:R-:W-:Y:S02]  /*01c0*/  IMAD R4, R9, 0x4, R4 ;  /* 0x0000000409047824 */ /* 0x000fe400078e0204 */
[----:B------:R-:W-:-:S04]  /*01d0*/  VIADD R9, R8, UR4 ;  /* 0x0000000408097c36 */ /* 0x000fc80008000000 */
[----:B------:R-:W-:-:S04]  /*01e0*/  IMAD R9, R6, UR8, R9 ;  /* 0x0000000806097c24 */ /* 0x000fc8000f8e0209 */
[----:B0-----:R-:W-:Y:S01]  /*01f0*/  IMAD.WIDE R2, R9, 0x4, R2 ;  /* 0x0000000409027825 */ /* 0x001fe200078e0202 */
[----:B--2---:R-:W-:Y:S01]  /*0200*/  STS [R5], R0 ;  /* 0x0000000005007388 */ /* 0x004fe20000000800 */
[----:B------:R-:W-:Y:S06]  /*0210*/  BAR.SYNC.DEFER_BLOCKING 0x0 ;  /* 0x0000000000007b1d */ /* 0x000fec0000010000 */
[----:B------:R-:W0:Y:S04]  /*0220*/  LDS R7, [R4] ;  /* 0x0000000004077984 */ /* 0x000e280000000800 */
[----:B0-----:R-:W-:Y:S01]  /*0230*/  STG.E desc[UR6][R2.64], R7 ;  /* 0x0000000702007986 */ /* 0x001fe2000c101906 */
[----:B------:R-:W-:Y:S05]  /*0240*/  EXIT ;  /* 0x000000000000794d */ /* 0x000fea0003800000 */
.L_x_2:
        /* <DEDUP_REMOVED lines=11> */
.L_x_7:


//--------------------- .text._Z25transposeGPUSharedMemoryAPfS_i --------------------------
	.section	.text._Z25transposeGPUSharedMemoryAPfS_i,"ax",@progbits
	.align	128
        .global         _Z25transposeGPUSharedMemoryAPfS_i
        .type           _Z25transposeGPUSharedMemoryAPfS_i,@function
        .size           _Z25transposeGPUSharedMemoryAPfS_i,(.L_x_8 - _Z25transposeGPUSharedMemoryAPfS_i)
        .other          _Z25transposeGPUSharedMemoryAPfS_i,@"STO_CUDA_ENTRY STV_DEFAULT"
_Z25transposeGPUSharedMemoryAPfS_i:
.text._Z25transposeGPUSharedMemoryAPfS_i:
        /* <DEDUP_REMOVED lines=9> */
[----:B0-----:R-:W-:Y:S01]  /*0090*/  VIADD R0, R9, UR4 ;  /* 0x0000000409007c36 */ /* 0x001fe20008000000 */
[----:B---3--:R-:W-:-:S06]  /*00a0*/  UIMAD UR5, UR6, UR7, URZ ;  /* 0x00000007060572a4 */ /* 0x008fcc000f8e02ff */
[----:B--2---:R-:W-:-:S05]  /*00b0*/  VIADD R5, R11, UR5 ;  /* 0x000000050b057c36 */ /* 0x004fca0008000000 */
        /* <DEDUP_REMOVED lines=8> */
[----:B------:R-:W1:Y:S01]  /*0140*/  S2UR UR7, SR_CgaCtaId ;  /* 0x00000000000779c3 */ /* 0x000e620000008800 */
[----:B------:R-:W-:-:S07]  /*0150*/  UMOV UR6, 0x400 ;  /* 0x0000040000067882 */ /* 0x000fce0000000000 */
[----:B0-----:R-:W0:Y:S01]  /*0160*/  LDC.64 R2, c[0x0][0x388] ;  /* 0x0000e200ff027b82 */ /* 0x001e220000000a00 */
[----:B-1----:R-:W-:-:S06]  /*0170*/  ULEA UR6, UR7, UR6, 0x18 ;  /* 0x0000000607067291 */ /* 0x002fcc000f8ec0ff */
[----:B------:R-:W-:Y:S02]  /*0180*/  LEA R4, R9, UR6, 0x7 ;  /* 0x0000000609047c11 */ /* 0x000fe4000f8e38ff */
[C---:B------:R-:W-:Y:S02]  /*0190*/  LEA R6, R11.reuse, UR6, 0x7 ;  /* 0x000000060b067c11 */ /* 0x040fe4000f8e38ff */
[----:B------:R-:W-:Y:S02]  /*01a0*/  LEA R5, R11, R4, 0x2 ;  /* 0x000000040b057211 */ /* 0x000fe400078e10ff */
[C---:B------:R-:W-:Y:S01]  /*01b0*/  IADD3 R4, PT, PT, R9.reuse, UR5, RZ ;  /* 0x0000000509047c10 */ /* 0x040fe2000fffe0ff */
[----:B------:R-:W-:Y:S01]  /*01c0*/  IMAD R6, R9, 0x4, R6 ;  /* 0x0000000409067824 */ /* 0x000fe200078e0206 */
[----:B------:R-:W-:-:S05]  /*01d0*/  IADD3 R9, PT, PT, R11, UR4, RZ ;  /* 0x000000040b097c10 */ /* 0x000fca000fffe0ff */
[----:B------:R-:W-:-:S04]  /*01e0*/  IMAD R9, R4, UR10, R9 ;  /* 0x0000000a04097c24 */ /* 0x000fc8000f8e0209 */
[----:B0-----:R-:W-:Y:S01]  /*01f0*/  IMAD.WIDE R2, R9, 0x4, R2 ;  /* 0x0000000409027825 */ /* 0x001fe200078e0202 */
[----:B--2---:R-:W-:Y:S01]  /*0200*/  STS [R5], R0 ;  /* 0x0000000005007388 */ /* 0x004fe20000000800 */
[----:B------:R-:W-:Y:S06]  /*0210*/  BAR.SYNC.DEFER_BLOCKING 0x0 ;  /* 0x0000000000007b1d */ /* 0x000fec0000010000 */
[----:B------:R-:W0:Y:S04]  /*0220*/  LDS R7, [R6] ;  /* 0x0000000006077984 */ /* 0x000e280000000800 */
[----:B0-----:R-:W-:Y:S01]  /*0230*/  STG.E desc[UR8][R2.64], R7 ;  /* 0x0000000702007986 */ /* 0x001fe2000c101908 */
[----:B------:R-:W-:Y:S05]  /*0240*/  EXIT ;  /* 0x000000000000794d */ /* 0x000fea0003800000 */
.L_x_3:
        /* <DEDUP_REMOVED lines=11> */
.L_x_8:


//--------------------- .text._Z12transposeGPUPfS_i --------------------------
	.section	.text._Z12transposeGPUPfS_i,"ax",@progbits
	.align	128
        .global         _Z12transposeGPUPfS_i
        .type           _Z12transposeGPUPfS_i,@function
        .size           _Z12transposeGPUPfS_i,(.L_x_9 - _Z12transposeGPUPfS_i)
        .other          _Z12transposeGPUPfS_i,@"STO_CUDA_ENTRY STV_DEFAULT"
_Z12transposeGPUPfS_i:
.text._Z12transposeGPUPfS_i:
[----:B------:R-:W-:Y:S01]  /*0000*/  LDC R1, c[0x0][0x37c] ;  /* 0x0000df00ff017b82 */ /* 0x000fe20000000800 */
[----:B------:R-:W0:Y:S07]  /*0010*/  S2R R0, SR_TID.Y ;  /* 0x0000000000007919 */ /* 0x000e2e0000002200 */
[----:B------:R-:W0:Y:S01]  /*0020*/  LDC R3, c[0x0][0x360] ;  /* 0x0000d800ff037b82 */ /* 0x000e220000000800 */
[----:B------:R-:W1:Y:S01]  /*0030*/  LDCU UR6, c[0x0][0x390] ;  /* 0x00007200ff0677ac */ /* 0x000e620008000800 */
[----:B------:R-:W2:Y:S06]  /*0040*/  S2R R7, SR_TID.X ;  /* 0x0000000000077919 */ /* 0x000eac0000002100 */
[----:B------:R-:W0:Y:S08]  /*0050*/  S2UR UR4, SR_CTAID.X ;  /* 0x00000000000479c3 */ /* 0x000e300000002500 */
[----:B------:R-:W2:Y:S08]  /*0060*/  S2UR UR5, SR_CTAID.Y ;  /* 0x00000000000579c3 */ /* 0x000eb00000002600 */
[----:B------:R-:W2:Y:S01]  /*0070*/  LDC R2, c[0x0][0x364] ;  /* 0x0000d900ff027b82 */ /* 0x000ea20000000800 */
[----:B0-----:R-:W-:-:S02]  /*0080*/  IMAD R0, R3, UR4, R0 ;  /* 0x0000000403007c24 */ /* 0x001fc4000f8e0200 */
[----:B--2---:R-:W-:-:S05]  /*0090*/  IMAD R7, R2, UR5, R7 ;  /* 0x0000000502077c24 */ /* 0x004fca000f8e0207 */
[----:B------:R-:W-:-:S04]  /*00a0*/  VIMNMX R2, PT, PT, R0, R7, !PT ;  /* 0x0000000700027248 */ /* 0x000fc80007fe0100 */
[----:B-1----:R-:W-:-:S13]  /*00b0*/  ISETP.GE.AND P0, PT, R2, UR6, PT ;  /* 0x0000000602007c0c */ /* 0x002fda000bf06270 */
[----:B------:R-:W-:Y:S05]  /*00c0*/  @P0 EXIT ;  /* 0x000000000000094d */ /* 0x000fea0003800000 */
[----:B------:R-:W0:Y:S01]  /*00d0*/  LDC.64 R2, c[0x0][0x380] ;  /* 0x0000e000ff027b82 */ /* 0x000e220000000a00 */
[----:B------:R-:W1:Y:S01]  /*00e0*/  LDCU.64 UR4, c[0x0][0x358] ;  /* 0x00006b00ff0477ac */ /* 0x000e620008000a00 */
[----:B------:R-:W-:-:S04]  /*00f0*/  IMAD R5, R0, UR6, R7 ;  /* 0x0000000600057c24 */ /* 0x000fc8000f8e0207 */
[----:B0-----:R-:W-:Y:S02]  /*0100*/  IMAD.WIDE R2, R5, 0x4, R2 ;  /* 0x0000000405027825 */ /* 0x001fe400078e0202 */
[----:B------:R-:W0:Y:S04]  /*0110*/  LDC.64 R4, c[0x0][0x388] ;  /* 0x0000e200ff047b82 */ /* 0x000e280000000a00 */
[----:B-1----:R-:W2:Y:S01]  /*0120*/  LDG.E R3, desc[UR4][R2.64] ;  /* 0x0000000402037981 */ /* 0x002ea2000c1e1900 */
[----:B------:R-:W-:-:S04]  /*0130*/  IMAD R7, R7, UR6, R0 ;  /* 0x0000000607077c24 */ /* 0x000fc8000f8e0200 */
[----:B0-----:R-:W-:-:S05]  /*0140*/  IMAD.WIDE R4, R7, 0x4, R4 ;  /* 0x0000000407047825 */ /* 0x001fca00078e0204 */
[----:B--2---:R-:W-:Y:S01]  /*0150*/  STG.E desc[UR4][R4.64], R3 ;  /* 0x0000000304007986 */ /* 0x004fe2000c101904 */
[----:B------:R-:W-:Y:S05]  /*0160*/  EXIT ;  /* 0x000000000000794d */ /* 0x000fea0003800000 */
.L_x_4:
        /* <DEDUP_REMOVED lines=9> */
.L_x_9:


//--------------------- .nv.shared._Z44transposeGPUSharedMemoryInplaceBankConflictsPfi --------------------------
	.section	.nv.shared._Z44transposeGPUSharedMemoryInplaceBankConflictsPfi,"aw",@nobits
	.sectionflags	@""
	.align	4
.nv.shared._Z44transposeGPUSharedMemoryInplaceBankConflictsPfi:
	.zero		9472


//--------------------- .nv.shared.reserved.0     --------------------------
	.section	.nv.shared.reserved.0,"aw",@nobits
	.weak		__nv_reservedSMEM_offset_0_alias
	.size		__nv_reservedSMEM_offset_0_alias, 0, 64
	.other		__nv_reservedSMEM_offset_0_alias,@"STO_CUDA_RESERVED_SHARED STV_DEFAULT"
__nv_reservedSMEM_offset_0_alias:
	.zero		0
	.zero		64


//--------------------- .nv.shared._Z32transposeGPUSharedMemoryInplaceAPfi --------------------------
	.section	.nv.shared._Z32transposeGPUSharedMemoryInplaceAPfi,"aw",@nobits
	.sectionflags	@""
	.align	4
.nv.shared._Z32transposeGPUSharedMemoryInplaceAPfi:
	.zero		9216


//--------------------- .nv.shared._Z37transposeGPUSharedMemoryBankConflictsPfS_i --------------------------
	.section	.nv.shared._Z37transposeGPUSharedMemoryBankConflictsPfS_i,"aw",@nobits
	.sectionflags	@""
	.align	4
.nv.shared._Z37transposeGPUSharedMemoryBankConflictsPfS_i:
	.zero		5248


//--------------------- .nv.shared._Z25transposeGPUSharedMemoryAPfS_i --------------------------
	.section	.nv.shared._Z25transposeGPUSharedMemoryAPfS_i,"aw",@nobits
	.sectionflags	@""
	.align	4
.nv.shared._Z25transposeGPUSharedMemoryAPfS_i:
	.zero		5120


//--------------------- .nv.constant0._Z44transposeGPUSharedMemoryInplaceBankConflictsPfi --------------------------
	.section	.nv.constant0._Z44transposeGPUSharedMemoryInplaceBankConflictsPfi,"a",@progbits
	.sectionflags	@""
	.align	4
.nv.constant0._Z44transposeGPUSharedMemoryInplaceBankConflictsPfi:
	.zero		908


//--------------------- .nv.constant0._Z32transposeGPUSharedMemoryInplaceAPfi --------------------------
	.section	.nv.constant0._Z32transposeGPUSharedMemoryInplaceAPfi,"a",@progbits
	.sectionflags	@""
	.align	4
.nv.constant0._Z32transposeGPUSharedMemoryInplaceAPfi:
	.zero		908


//--------------------- .nv.constant0._Z37transposeGPUSharedMemoryBankConflictsPfS_i --------------------------
	.section	.nv.constant0._Z37transposeGPUSharedMemoryBankConflictsPfS_i,"a",@progbits
	.sectionflags	@""
	.align	4
.nv.constant0._Z37transposeGPUSharedMemoryBankConflictsPfS_i:
	.zero		916


//--------------------- .nv.constant0._Z25transposeGPUSharedMemoryAPfS_i --------------------------
	.section	.nv.constant0._Z25transposeGPUSharedMemoryAPfS_i,"a",@progbits
	.sectionflags	@""
	.align	4
.nv.constant0._Z25transposeGPUSharedMemoryAPfS_i:
	.zero		916


//--------------------- .nv.constant0._Z12transposeGPUPfS_i --------------------------
	.section	.nv.constant0._Z12transposeGPUPfS_i,"a",@progbits
	.sectionflags	@""
	.align	4
.nv.constant0._Z12transposeGPUPfS_i:
	.zero		916


//--------------------- SYMBOLS --------------------------

	.type		.nv.reservedSmem.offset0,@object
	.size		.nv.reservedSmem.offset0,0x4
	.type		.nv.reservedSmem.cap,@object
	.size		.nv.reservedSmem.cap,0x4
